//
// Generated by NVIDIA NVVM Compiler
//
// Compiler Build ID: CL-36424714
// Cuda compilation tools, release 13.0, V13.0.88
// Based on NVVM 20.0.0
//

.version 9.0
.target sm_100
.address_size 64

	// .globl	_Z10dotproductPiS_S_iii
.extern .func  (.param .b32 func_retval0) vprintf
(
	.param .b64 vprintf_param_0,
	.param .b64 vprintf_param_1
)
;
.global .align 1 .b8 $str[7] = {37, 100, 32, 37, 100, 10};
.global .align 1 .b8 $str$1[4] = {37, 100, 10};

.visible .entry _Z10dotproductPiS_S_iii(
	.param .u64 .ptr .align 1 _Z10dotproductPiS_S_iii_param_0,
	.param .u64 .ptr .align 1 _Z10dotproductPiS_S_iii_param_1,
	.param .u64 .ptr .align 1 _Z10dotproductPiS_S_iii_param_2,
	.param .u32 _Z10dotproductPiS_S_iii_param_3,
	.param .u32 _Z10dotproductPiS_S_iii_param_4,
	.param .u32 _Z10dotproductPiS_S_iii_param_5
)
{
	.local .align 8 .b8 	__local_depot0[8];
	.reg .b64 	%SP;
	.reg .b64 	%SPL;
	.reg .pred 	%p<14>;
	.reg .b32 	%r<126>;
	.reg .b64 	%rd<46>;

	mov.u64 	%SPL, __local_depot0;
	cvta.local.u64 	%SP, %SPL;
	ld.param.u64 	%rd5, [_Z10dotproductPiS_S_iii_param_0];
	ld.param.u64 	%rd6, [_Z10dotproductPiS_S_iii_param_1];
	ld.param.u64 	%rd7, [_Z10dotproductPiS_S_iii_param_2];
	ld.param.u32 	%r35, [_Z10dotproductPiS_S_iii_param_3];
	ld.param.u32 	%r36, [_Z10dotproductPiS_S_iii_param_4];
	ld.param.u32 	%r33, [_Z10dotproductPiS_S_iii_param_5];
	cvta.to.global.u64 	%rd1, %rd7;
	cvta.to.global.u64 	%rd2, %rd6;
	cvta.to.global.u64 	%rd3, %rd5;
	add.u64 	%rd8, %SP, 0;
	add.u64 	%rd4, %SPL, 0;
	ld.global.u32 	%r37, [%rd3];
	ld.global.u32 	%r38, [%rd3+4];
	st.local.v2.u32 	[%rd4], {%r37, %r38};
	mov.u64 	%rd9, $str;
	cvta.global.u64 	%rd10, %rd9;
	{ // callseq 0, 0
	.param .b64 param0;
	st.param.b64 	[param0], %rd10;
	.param .b64 param1;
	st.param.b64 	[param1], %rd8;
	.param .b32 retval0;
	call.uni (retval0), 
	vprintf, 
	(
	param0, 
	param1
	);
	ld.param.b32 	%r39, [retval0];
	} // callseq 0
	ld.global.u32 	%r41, [%rd2];
	ld.global.u32 	%r42, [%rd2+4];
	st.local.v2.u32 	[%rd4], {%r41, %r42};
	{ // callseq 1, 0
	.param .b64 param0;
	st.param.b64 	[param0], %rd10;
	.param .b64 param1;
	st.param.b64 	[param1], %rd8;
	.param .b32 retval0;
	call.uni (retval0), 
	vprintf, 
	(
	param0, 
	param1
	);
	ld.param.b32 	%r43, [retval0];
	} // callseq 1
	ld.global.u32 	%r45, [%rd1];
	ld.global.u32 	%r46, [%rd1+4];
	st.local.v2.u32 	[%rd4], {%r45, %r46};
	{ // callseq 2, 0
	.param .b64 param0;
	st.param.b64 	[param0], %rd10;
	.param .b64 param1;
	st.param.b64 	[param1], %rd8;
	.param .b32 retval0;
	call.uni (retval0), 
	vprintf, 
	(
	param0, 
	param1
	);
	ld.param.b32 	%r47, [retval0];
	} // callseq 2
	mov.u32 	%r49, %ctaid.x;
	mov.u32 	%r50, %ntid.x;
	mov.u32 	%r51, %tid.x;
	mad.lo.s32 	%r1, %r49, %r50, %r51;
	mov.u32 	%r52, %ctaid.y;
	mov.u32 	%r53, %ntid.y;
	mov.u32 	%r54, %tid.y;
	mad.lo.s32 	%r55, %r52, %r53, %r54;
	setp.ge.s32 	%p1, %r1, %r35;
	setp.ge.s32 	%p2, %r55, %r36;
	and.pred  	%p3, %p1, %p2;
	setp.lt.s32 	%p4, %r33, 1;
	mov.b32 	%r125, 0;
	or.pred  	%p5, %p3, %p4;
	@%p5 bra 	$L__BB0_12;
	mul.lo.s32 	%r3, %r33, %r1;
	and.b32  	%r4, %r33, 7;
	setp.lt.u32 	%p6, %r33, 8;
	mov.b32 	%r120, 0;
	mov.u32 	%r125, %r120;
	@%p6 bra 	$L__BB0_4;
	and.b32  	%r120, %r33, 2147483640;
	neg.s32 	%r114, %r120;
	shl.b32 	%r7, %r36, 3;
	mov.b32 	%r125, 0;
	mul.wide.s32 	%rd15, %r36, 4;
	mov.u32 	%r112, %r3;
	mov.u32 	%r113, %r55;
$L__BB0_3:
	.pragma "nounroll";
	mul.wide.s32 	%rd11, %r112, 4;
	add.s64 	%rd12, %rd3, %rd11;
	ld.global.u32 	%r59, [%rd12];
	mul.wide.s32 	%rd13, %r113, 4;
	add.s64 	%rd14, %rd2, %rd13;
	ld.global.u32 	%r60, [%rd14];
	mad.lo.s32 	%r61, %r60, %r59, %r125;
	ld.global.u32 	%r62, [%rd12+4];
	add.s64 	%rd16, %rd14, %rd15;
	ld.global.u32 	%r63, [%rd16];
	mad.lo.s32 	%r64, %r63, %r62, %r61;
	ld.global.u32 	%r65, [%rd12+8];
	add.s64 	%rd17, %rd16, %rd15;
	ld.global.u32 	%r66, [%rd17];
	mad.lo.s32 	%r67, %r66, %r65, %r64;
	ld.global.u32 	%r68, [%rd12+12];
	add.s64 	%rd18, %rd17, %rd15;
	ld.global.u32 	%r69, [%rd18];
	mad.lo.s32 	%r70, %r69, %r68, %r67;
	ld.global.u32 	%r71, [%rd12+16];
	add.s64 	%rd19, %rd18, %rd15;
	ld.global.u32 	%r72, [%rd19];
	mad.lo.s32 	%r73, %r72, %r71, %r70;
	ld.global.u32 	%r74, [%rd12+20];
	add.s64 	%rd20, %rd19, %rd15;
	ld.global.u32 	%r75, [%rd20];
	mad.lo.s32 	%r76, %r75, %r74, %r73;
	ld.global.u32 	%r77, [%rd12+24];
	add.s64 	%rd21, %rd20, %rd15;
	ld.global.u32 	%r78, [%rd21];
	mad.lo.s32 	%r79, %r78, %r77, %r76;
	ld.global.u32 	%r80, [%rd12+28];
	add.s64 	%rd22, %rd21, %rd15;
	ld.global.u32 	%r81, [%rd22];
	mad.lo.s32 	%r125, %r81, %r80, %r79;
	add.s32 	%r114, %r114, 8;
	add.s32 	%r113, %r113, %r7;
	add.s32 	%r112, %r112, 8;
	setp.ne.s32 	%p7, %r114, 0;
	@%p7 bra 	$L__BB0_3;
$L__BB0_4:
	setp.eq.s32 	%p8, %r4, 0;
	@%p8 bra 	$L__BB0_12;
	and.b32  	%r19, %r33, 3;
	setp.lt.u32 	%p9, %r4, 4;
	@%p9 bra 	$L__BB0_7;
	add.s32 	%r83, %r120, %r3;
	mul.wide.s32 	%rd23, %r83, 4;
	add.s64 	%rd24, %rd3, %rd23;
	ld.global.u32 	%r84, [%rd24];
	mad.lo.s32 	%r85, %r120, %r36, %r55;
	mul.wide.s32 	%rd25, %r85, 4;
	add.s64 	%rd26, %rd2, %rd25;
	ld.global.u32 	%r86, [%rd26];
	mad.lo.s32 	%r87, %r86, %r84, %r125;
	ld.global.u32 	%r88, [%rd24+4];
	mul.wide.s32 	%rd27, %r36, 4;
	add.s64 	%rd28, %rd26, %rd27;
	ld.global.u32 	%r89, [%rd28];
	mad.lo.s32 	%r90, %r89, %r88, %r87;
	ld.global.u32 	%r91, [%rd24+8];
	add.s64 	%rd29, %rd28, %rd27;
	ld.global.u32 	%r92, [%rd29];
	mad.lo.s32 	%r93, %r92, %r91, %r90;
	ld.global.u32 	%r94, [%rd24+12];
	add.s64 	%rd30, %rd29, %rd27;
	ld.global.u32 	%r95, [%rd30];
	mad.lo.s32 	%r125, %r95, %r94, %r93;
	add.s32 	%r120, %r120, 4;
$L__BB0_7:
	setp.eq.s32 	%p10, %r19, 0;
	@%p10 bra 	$L__BB0_12;
	setp.eq.s32 	%p11, %r19, 1;
	@%p11 bra 	$L__BB0_10;
	add.s32 	%r97, %r120, %r3;
	mul.wide.s32 	%rd31, %r97, 4;
	add.s64 	%rd32, %rd3, %rd31;
	ld.global.u32 	%r98, [%rd32];
	mad.lo.s32 	%r99, %r120, %r36, %r55;
	mul.wide.s32 	%rd33, %r99, 4;
	add.s64 	%rd34, %rd2, %rd33;
	ld.global.u32 	%r100, [%rd34];
	mad.lo.s32 	%r101, %r100, %r98, %r125;
	ld.global.u32 	%r102, [%rd32+4];
	mul.wide.s32 	%rd35, %r36, 4;
	add.s64 	%rd36, %rd34, %rd35;
	ld.global.u32 	%r103, [%rd36];
	mad.lo.s32 	%r125, %r103, %r102, %r101;
	add.s32 	%r120, %r120, 2;
$L__BB0_10:
	and.b32  	%r104, %r33, 1;
	setp.eq.b32 	%p12, %r104, 1;
	not.pred 	%p13, %p12;
	@%p13 bra 	$L__BB0_12;
	add.s32 	%r105, %r120, %r3;
	mul.wide.s32 	%rd37, %r105, 4;
	add.s64 	%rd38, %rd3, %rd37;
	ld.global.u32 	%r106, [%rd38];
	mad.lo.s32 	%r107, %r120, %r36, %r55;
	mul.wide.s32 	%rd39, %r107, 4;
	add.s64 	%rd40, %rd2, %rd39;
	ld.global.u32 	%r108, [%rd40];
	mad.lo.s32 	%r125, %r108, %r106, %r125;
$L__BB0_12:
	mad.lo.s32 	%r109, %r36, %r1, %r55;
	mul.wide.s32 	%rd41, %r109, 4;
	add.s64 	%rd42, %rd1, %rd41;
	st.global.u32 	[%rd42], %r125;
	st.local.u32 	[%rd4], %r125;
	mov.u64 	%rd43, $str$1;
	cvta.global.u64 	%rd44, %rd43;
	{ // callseq 3, 0
	.param .b64 param0;
	st.param.b64 	[param0], %rd44;
	.param .b64 param1;
	st.param.b64 	[param1], %rd8;
	.param .b32 retval0;
	call.uni (retval0), 
	vprintf, 
	(
	param0, 
	param1
	);
	ld.param.b32 	%r110, [retval0];
	} // callseq 3
	ret;

}


// ===== COMPILED SASS (sm_100) =====

	.target	sm_100

	.elftype	@"ET_EXEC"


//--------------------- .note.nv.tkinfo           --------------------------
	.section	.note.nv.tkinfo,"",@"SHT_NOTE"
	.sectionflags	@"SHF_NOTE_NV_TKINFO"
	.tkinfo
        /*0018*/ 	.word	0x00000002
        /*0030*/ 	.string	""
        /*0030*/ 	.string	"ptxas"
        /*0030*/ 	.string	"Cuda compilation tools, release 13.0, V13.0.88"
        /*0030*/ 	.string	"Build cuda_13.0.r13.0/compiler.36424714_0"
        /*0030*/ 	.string	"-arch sm_100 -m 64 "



//--------------------- .note.nv.cuinfo           --------------------------
	.section	.note.nv.cuinfo,"",@"SHT_NOTE"
	.sectionflags	@"SHF_NOTE_NV_CUINFO"
        /*0018*/ 	.short	0x0002
        /*001a*/ 	.short	0x0064
        /*001c*/ 	.short	0x0082
	.zero		2


//--------------------- .nv.info                  --------------------------
	.section	.nv.info,"",@"SHT_CUDA_INFO"
	.align	4


	//----- nvinfo : EIATTR_REGCOUNT
	.align		4
        /*0000*/ 	.byte	0x04, 0x2f
        /*0002*/ 	.short	(.L_3 - .L_2)
	.align		4
.L_2:
        /*0004*/ 	.word	index@(_Z10dotproductPiS_S_iii)
        /*0008*/ 	.word	0x00000020


	//----- nvinfo : EIATTR_FRAME_SIZE
	.align		4
.L_3:
        /*000c*/ 	.byte	0x04, 0x11
        /*000e*/ 	.short	(.L_5 - .L_4)
	.align		4
.L_4:
        /*0010*/ 	.word	index@(_Z10dotproductPiS_S_iii)
        /*0014*/ 	.word	0x00000008


	//----- nvinfo : EIATTR_MIN_STACK_SIZE
	.align		4
.L_5:
        /*0018*/ 	.byte	0x04, 0x12
        /*001a*/ 	.short	(.L_7 - .L_6)
	.align		4
.L_6:
        /*001c*/ 	.word	index@(_Z10dotproductPiS_S_iii)
        /*0020*/ 	.word	0x00000008
.L_7:


//--------------------- .nv.compat                --------------------------
	.section	.nv.compat,"",@"SHT_CUDA_COMPAT_INFO"
	.align	4
        /*0000*/ 	.byte	0x02, 0x09, 0x00, 0x00, 0x02, 0x02, 0x01, 0x00, 0x02, 0x05, 0x05, 0x00, 0x03, 0x07, 0x01, 0x01
        /*0010*/ 	.byte	0x02, 0x03, 0x00, 0x00, 0x02, 0x06, 0x01, 0x00, 0x04, 0x0b, 0x08, 0x00, 0x09, 0x00, 0x00, 0x00
        /*0020*/ 	.byte	0x00, 0x00, 0x00, 0x00


//--------------------- .nv.info._Z10dotproductPiS_S_iii --------------------------
	.section	.nv.info._Z10dotproductPiS_S_iii,"",@"SHT_CUDA_INFO"
	.sectionflags	@""
	.align	4


	//----- nvinfo : EIATTR_CUDA_API_VERSION
	.align		4
        /*0000*/ 	.byte	0x04, 0x37
        /*0002*/ 	.short	(.L_9 - .L_8)
.L_8:
        /*0004*/ 	.word	0x00000082


	//----- nvinfo : EIATTR_KPARAM_INFO
	.align		4
.L_9:
        /*0008*/ 	.byte	0x04, 0x17
        /*000a*/ 	.short	(.L_11 - .L_10)
.L_10:
        /*000c*/ 	.word	0x00000000
        /*0010*/ 	.short	0x0005
        /*0012*/ 	.short	0x0020
        /*0014*/ 	.byte	0x00, 0xf0, 0x11, 0x00


	//----- nvinfo : EIATTR_KPARAM_INFO
	.align		4
.L_11:
        /*0018*/ 	.byte	0x04, 0x17
        /*001a*/ 	.short	(.L_13 - .L_12)
.L_12:
        /*001c*/ 	.word	0x00000000
        /*0020*/ 	.short	0x0004
        /*0022*/ 	.short	0x001c
        /*0024*/ 	.byte	0x00, 0xf0, 0x11, 0x00


	//----- nvinfo : EIATTR_KPARAM_INFO
	.align		4
.L_13:
        /*0028*/ 	.byte	0x04, 0x17
        /*002a*/ 	.short	(.L_15 - .L_14)
.L_14:
        /*002c*/ 	.word	0x00000000
        /*0030*/ 	.short	0x0003
        /*0032*/ 	.short	0x0018
        /*0034*/ 	.byte	0x00, 0xf0, 0x11, 0x00


	//----- nvinfo : EIATTR_KPARAM_INFO
	.align		4
.L_15:
        /*0038*/ 	.byte	0x04, 0x17
        /*003a*/ 	.short	(.L_17 - .L_16)
.L_16:
        /*003c*/ 	.word	0x00000000
        /*0040*/ 	.short	0x0002
        /*0042*/ 	.short	0x0010
        /*0044*/ 	.byte	0x00, 0xf5, 0x21, 0x00


	//----- nvinfo : EIATTR_KPARAM_INFO
	.align		4
.L_17:
        /*0048*/ 	.byte	0x04, 0x17
        /*004a*/ 	.short	(.L_19 - .L_18)
.L_18:
        /*004c*/ 	.word	0x00000000
        /*0050*/ 	.short	0x0001
        /*0052*/ 	.short	0x0008
        /*0054*/ 	.byte	0x00, 0xf5, 0x21, 0x00


	//----- nvinfo : EIATTR_KPARAM_INFO
	.align		4
.L_19:
        /*0058*/ 	.byte	0x04, 0x17
        /*005a*/ 	.short	(.L_21 - .L_20)
.L_20:
        /*005c*/ 	.word	0x00000000
        /*0060*/ 	.short	0x0000
        /*0062*/ 	.short	0x0000
        /*0064*/ 	.byte	0x00, 0xf5, 0x21, 0x00


	//----- nvinfo : EIATTR_SPARSE_MMA_MASK
	.align		4
.L_21:
        /*0068*/ 	.byte	0x03, 0x50
        /*006a*/ 	.short	0x0000


	//----- nvinfo : EIATTR_MAXREG_COUNT
	.align		4
        /*006c*/ 	.byte	0x03, 0x1b
        /*006e*/ 	.short	0x00ff


	//----- nvinfo : EIATTR_EXTERNS
	.align		4
        /*0070*/ 	.byte	0x04, 0x0f
        /*0072*/ 	.short	(.L_23 - .L_22)


	//   ....[0]....
	.align		4
.L_22:
        /*0074*/ 	.word	index@(vprintf)


	//----- nvinfo : EIATTR_MERCURY_ISA_VERSION
	.align		4
.L_23:
        /*0078*/ 	.byte	0x03, 0x5f
        /*007a*/ 	.short	0x0101


	//----- nvinfo : EIATTR_VRC_CTA_INIT_COUNT
	.align		4
        /*007c*/ 	.byte	0x02, 0x4a
	.zero		1
	.zero		1


	//----- nvinfo : EIATTR_SYSCALL_OFFSETS
	.align		4
        /*0080*/ 	.byte	0x04, 0x46
        /*0082*/ 	.short	(.L_25 - .L_24)


	//   ....[0]....
.L_24:
        /*0084*/ 	.word	0x00000130


	//   ....[1]....
        /*0088*/ 	.word	0x000001f0


	//   ....[2]....
        /*008c*/ 	.word	0x000002b0


	//   ....[3]....
        /*0090*/ 	.word	0x00000b60


	//----- nvinfo : EIATTR_EXIT_INSTR_OFFSETS
	.align		4
.L_25:
        /*0094*/ 	.byte	0x04, 0x1c
        /*0096*/ 	.short	(.L_27 - .L_26)


	//   ....[0]....
.L_26:
        /*0098*/ 	.word	0x00000b70


	//----- nvinfo : EIATTR_CRS_STACK_SIZE
	.align		4
.L_27:
        /*009c*/ 	.byte	0x04, 0x1e
        /*009e*/ 	.short	(.L_29 - .L_28)
.L_28:
        /*00a0*/ 	.word	0x00000000


	//----- nvinfo : EIATTR_CBANK_PARAM_SIZE
	.align		4
.L_29:
        /*00a4*/ 	.byte	0x03, 0x19
        /*00a6*/ 	.short	0x0024


	//----- nvinfo : EIATTR_PARAM_CBANK
	.align		4
        /*00a8*/ 	.byte	0x04, 0x0a
        /*00aa*/ 	.short	(.L_31 - .L_30)
	.align		4
.L_30:
        /*00ac*/ 	.word	index@(.nv.constant0._Z10dotproductPiS_S_iii)
        /*00b0*/ 	.short	0x0380
        /*00b2*/ 	.short	0x0024


	//----- nvinfo : EIATTR_SW_WAR
	.align		4
.L_31:
        /*00b4*/ 	.byte	0x04, 0x36
        /*00b6*/ 	.short	(.L_33 - .L_32)
.L_32:
        /*00b8*/ 	.word	0x00000008
.L_33:


//--------------------- .nv.callgraph             --------------------------
	.section	.nv.callgraph,"",@"SHT_CUDA_CALLGRAPH"
	.align	4
	.sectionentsize	8
	.align		4
        /*0000*/ 	.word	0x00000000
	.align		4
        /*0004*/ 	.word	0xffffffff
	.align		4
        /*0008*/ 	.word	index@(_Z10dotproductPiS_S_iii)
	.align		4
        /*000c*/ 	.word	index@(vprintf)
	.align		4
        /*0010*/ 	.word	0x00000000
	.align		4
        /*0014*/ 	.word	0xfffffffe
	.align		4
        /*0018*/ 	.word	0x00000000
	.align		4
        /*001c*/ 	.word	0xfffffffd
	.align		4
        /*0020*/ 	.word	0x00000000
	.align		4
        /*0024*/ 	.word	0xfffffffc


//--------------------- .nv.constant4             --------------------------
	.section	.nv.constant4,"a",@progbits
	.align	8
	.align		8
.nv.constant4:
        /*0000*/ 	.dword	vprintf
	.align		8
        /*0008*/ 	.dword	$str
	.align		8
        /*0010*/ 	.dword	$str$1


//--------------------- .text._Z10dotproductPiS_S_iii --------------------------
	.section	.text._Z10dotproductPiS_S_iii,"ax",@progbits
	.align	128
        .global         _Z10dotproductPiS_S_iii
        .type           _Z10dotproductPiS_S_iii,@function
        .size           _Z10dotproductPiS_S_iii,(.L_x_10 - _Z10dotproductPiS_S_iii)
        .other          _Z10dotproductPiS_S_iii,@"STO_CUDA_ENTRY STV_DEFAULT"
_Z10dotproductPiS_S_iii:
.text._Z10dotproductPiS_S_iii:
[----:B------:R-:W0:Y:S08]  /*0000*/  LDC R1, c[0x0][0x37c] ;  /* 0x0000df00ff017b82 */ /* 0x000e300000000800 */
[----:B------:R-:W1:Y:S01]  /*0010*/  LDC.64 R6, c[0x0][0x380] ;  /* 0x0000e000ff067b82 */ /* 0x000e620000000a00 */
[----:B------:R-:W1:Y:S01]  /*0020*/  LDCU.64 UR36, c[0x0][0x358] ;  /* 0x00006b00ff2477ac */ /* 0x000e620008000a00 */
[----:B0-----:R-:W-:Y:S01]  /*0030*/  IADD3 R1, PT, PT, R1, -0x8, RZ ;  /* 0xfffffff801017810 */ /* 0x001fe20007ffe0ff */
[----:B------:R-:W0:Y:S01]  /*0040*/  LDCU UR4, c[0x0][0x2f8] ;  /* 0x00005f00ff0477ac */ /* 0x000e220008000800 */
[----:B------:R-:W-:Y:S01]  /*0050*/  MOV R17, 0x0 ;  /* 0x0000000000117802 */ /* 0x000fe20000000f00 */
[----:B------:R-:W2:Y:S01]  /*0060*/  LDCU UR5, c[0x0][0x2fc] ;  /* 0x00005f80ff0577ac */ /* 0x000ea20008000800 */
[----:B------:R-:W3:Y:S01]  /*0070*/  LDCU.64 UR6, c[0x4][0x8] ;  /* 0x01000100ff0677ac */ /* 0x000ee20008000a00 */
[----:B-1----:R-:W4:Y:S04]  /*0080*/  LDG.E R8, desc[UR36][R6.64] ;  /* 0x0000002406087981 */ /* 0x002f28000c1e1900 */
[----:B------:R1:W4:Y:S01]  /*0090*/  LDG.E R9, desc[UR36][R6.64+0x4] ;  /* 0x0000042406097981 */ /* 0x000322000c1e1900 */
[----:B------:R1:W4:Y:S01]  /*00a0*/  LDC.64 R10, c[0x4][R17] ;  /* 0x01000000110a7b82 */ /* 0x0003220000000a00 */
[----:B0-----:R-:W-:-:S02]  /*00b0*/  IADD3 R16, P0, PT, R1, UR4, RZ ;  /* 0x0000000401107c10 */ /* 0x001fc4000ff1e0ff */
[----:B---3--:R-:W-:Y:S02]  /*00c0*/  MOV R4, UR6 ;  /* 0x0000000600047c02 */ /* 0x008fe40008000f00 */
[----:B--2---:R-:W-:Y:S02]  /*00d0*/  IADD3.X R2, PT, PT, RZ, UR5, RZ, P0, !PT ;  /* 0x00000005ff027c10 */ /* 0x004fe400087fe4ff */
[----:B------:R-:W-:Y:S01]  /*00e0*/  MOV R5, UR7 ;  /* 0x0000000700057c02 */ /* 0x000fe20008000f00 */
[----:B-1----:R-:W-:Y:S01]  /*00f0*/  IMAD.MOV.U32 R6, RZ, RZ, R16 ;  /* 0x000000ffff067224 */ /* 0x002fe200078e0010 */
[----:B------:R-:W-:Y:S01]  /*0100*/  MOV R7, R2 ;  /* 0x0000000200077202 */ /* 0x000fe20000000f00 */
[----:B----4-:R0:W-:Y:S06]  /*0110*/  STL.64 [R1], R8 ;  /* 0x0000000801007387 */ /* 0x0101ec0000100a00 */
[----:B------:R-:W-:-:S07]  /*0120*/  LEPC R20, `(.L_x_0) ;  /* 0x000000001014794e */ /* 0x000fce0000000000 */
[----:B0-----:R-:W-:Y:S05]  /*0130*/  CALL.ABS.NOINC R10 ;  /* 0x000000000a007343 */ /* 0x001fea0003c00000 */
.L_x_0:
[----:B------:R-:W0:Y:S01]  /*0140*/  LDC.64 R8, c[0x0][0x388] ;  /* 0x0000e200ff087b82 */ /* 0x000e220000000a00 */
[----:B------:R-:W1:Y:S01]  /*0150*/  LDCU.64 UR4, c[0x4][0x8] ;  /* 0x01000100ff0477ac */ /* 0x000e620008000a00 */
[----:B0-----:R-:W2:Y:S04]  /*0160*/  LDG.E R10, desc[UR36][R8.64] ;  /* 0x00000024080a7981 */ /* 0x001ea8000c1e1900 */
[----:B------:R-:W2:Y:S02]  /*0170*/  LDG.E R11, desc[UR36][R8.64+0x4] ;  /* 0x00000424080b7981 */ /* 0x000ea4000c1e1900 */
[----:B------:R0:W3:Y:S01]  /*0180*/  LDC.64 R12, c[0x4][R17] ;  /* 0x01000000110c7b82 */ /* 0x0000e20000000a00 */
[----:B-1----:R-:W-:Y:S01]  /*0190*/  MOV R4, UR4 ;  /* 0x0000000400047c02 */ /* 0x002fe20008000f00 */
[----:B------:R-:W-:Y:S01]  /*01a0*/  IMAD.MOV.U32 R6, RZ, RZ, R16 ;  /* 0x000000ffff067224 */ /* 0x000fe200078e0010 */
[----:B------:R-:W-:-:S02]  /*01b0*/  MOV R5, UR5 ;  /* 0x0000000500057c02 */ /* 0x000fc40008000f00 */
[----:B------:R-:W-:Y:S01]  /*01c0*/  MOV R7, R2 ;  /* 0x0000000200077202 */ /* 0x000fe20000000f00 */
[----:B--23--:R0:W-:Y:S06]  /*01d0*/  STL.64 [R1], R10 ;  /* 0x0000000a01007387 */ /* 0x00c1ec0000100a00 */
[----:B------:R-:W-:-:S07]  /*01e0*/  LEPC R20, `(.L_x_1) ;  /* 0x000000001014794e */ /* 0x000fce0000000000 */
[----:B0-----:R-:W-:Y:S05]  /*01f0*/  CALL.ABS.NOINC R12 ;  /* 0x000000000c007343 */ /* 0x001fea0003c00000 */
.L_x_1:
        /* <DEDUP_REMOVED lines=12> */
.L_x_2:
[----:B------:R-:W0:Y:S01]  /*02c0*/  S2R R9, SR_TID.Y ;  /* 0x0000000000097919 */ /* 0x000e220000002200 */
[----:B------:R-:W1:Y:S01]  /*02d0*/  LDC R5, c[0x0][0x360] ;  /* 0x0000d800ff057b82 */ /* 0x000e620000000800 */
[----:B------:R-:W-:Y:S01]  /*02e0*/  BSSY.RECONVERGENT B0, `(.L_x_3) ;  /* 0x000007a000007945 */ /* 0x000fe20003800200 */
[----:B------:R-:W1:Y:S06]  /*02f0*/  S2R R0, SR_TID.X ;  /* 0x0000000000007919 */ /* 0x000e6c0000002100 */
[----:B------:R-:W0:Y:S08]  /*0300*/  S2UR UR5, SR_CTAID.Y ;  /* 0x00000000000579c3 */ /* 0x000e300000002600 */
[----:B------:R-:W0:Y:S08]  /*0310*/  LDC R4, c[0x0][0x364] ;  /* 0x0000d900ff047b82 */ /* 0x000e300000000800 */
[----:B------:R-:W1:Y:S08]  /*0320*/  S2UR UR4, SR_CTAID.X ;  /* 0x00000000000479c3 */ /* 0x000e700000002500 */
[----:B------:R-:W2:Y:S08]  /*0330*/  LDC.64 R6, c[0x0][0x398] ;  /* 0x0000e600ff067b82 */ /* 0x000eb00000000a00 */
[----:B------:R-:W3:Y:S01]  /*0340*/  LDC R3, c[0x0][0x3a0] ;  /* 0x0000e800ff037b82 */ /* 0x000ee20000000800 */
[----:B0-----:R-:W-:-:S02]  /*0350*/  IMAD R4, R4, UR5, R9 ;  /* 0x0000000504047c24 */ /* 0x001fc4000f8e0209 */
[----:B-1----:R-:W-:Y:S02]  /*0360*/  IMAD R5, R5, UR4, R0 ;  /* 0x0000000405057c24 */ /* 0x002fe4000f8e0200 */
[----:B------:R-:W-:Y:S01]  /*0370*/  HFMA2 R0, -RZ, RZ, 0, 0 ;  /* 0x00000000ff007431 */ /* 0x000fe200000001ff */
[----:B--2---:R-:W-:-:S04]  /*0380*/  ISETP.GE.AND P0, PT, R4, R7, PT ;  /* 0x000000070400720c */ /* 0x004fc80003f06270 */
[----:B------:R-:W-:-:S04]  /*0390*/  ISETP.GE.AND P0, PT, R5, R6, P0 ;  /* 0x000000060500720c */ /* 0x000fc80000706270 */
[----:B---3--:R-:W-:-:S13]  /*03a0*/  ISETP.LT.OR P0, PT, R3, 0x1, P0 ;  /* 0x000000010300780c */ /* 0x008fda0000701670 */
[----:B------:R-:W-:Y:S05]  /*03b0*/  @P0 BRA `(.L_x_4) ;  /* 0x0000000400b00947 */ /* 0x000fea0003800000 */
[----:B------:R-:W-:Y:S01]  /*03c0*/  ISETP.GE.U32.AND P1, PT, R3, 0x8, PT ;  /* 0x000000080300780c */ /* 0x000fe20003f26070 */
[----:B------:R-:W-:Y:S01]  /*03d0*/  IMAD R9, R5, R3, RZ ;  /* 0x0000000305097224 */ /* 0x000fe200078e02ff */
[----:B------:R-:W-:Y:S02]  /*03e0*/  LOP3.LUT R8, R3, 0x7, RZ, 0xc0, !PT ;  /* 0x0000000703087812 */ /* 0x000fe400078ec0ff */
[----:B------:R-:W-:Y:S02]  /*03f0*/  MOV R10, RZ ;  /* 0x000000ff000a7202 */ /* 0x000fe40000000f00 */
[----:B------:R-:W-:Y:S02]  /*0400*/  ISETP.NE.AND P0, PT, R8, RZ, PT ;  /* 0x000000ff0800720c */ /* 0x000fe40003f05270 */
[----:B------:R-:W-:-:S05]  /*0410*/  MOV R0, RZ ;  /* 0x000000ff00007202 */ /* 0x000fca0000000f00 */
[----:B------:R-:W-:Y:S06]  /*0420*/  @!P1 BRA `(.L_x_5) ;  /* 0x0000000000bc9947 */ /* 0x000fec0003800000 */
[----:B------:R-:W-:Y:S01]  /*0430*/  LOP3.LUT R10, R3, 0x7ffffff8, RZ, 0xc0, !PT ;  /* 0x7ffffff8030a7812 */ /* 0x000fe200078ec0ff */
[----:B------:R-:W-:Y:S01]  /*0440*/  BSSY.RECONVERGENT B1, `(.L_x_5) ;  /* 0x000002d000017945 */ /* 0x000fe20003800200 */
[----:B------:R-:W-:Y:S01]  /*0450*/  MOV R0, RZ ;  /* 0x000000ff00007202 */ /* 0x000fe20000000f00 */
[----:B------:R-:W-:Y:S01]  /*0460*/  IMAD.MOV.U32 R11, RZ, RZ, R9 ;  /* 0x000000ffff0b7224 */ /* 0x000fe200078e0009 */
[----:B------:R-:W-:Y:S02]  /*0470*/  MOV R6, R4 ;  /* 0x0000000400067202 */ /* 0x000fe40000000f00 */
[----:B------:R-:W-:-:S07]  /*0480*/  IADD3 R17, PT, PT, -R10, RZ, RZ ;  /* 0x000000ff0a117210 */ /* 0x000fce0007ffe1ff */
.L_x_6:
[----:B------:R-:W0:Y:S08]  /*0490*/  LDC.64 R22, c[0x0][0x388] ;  /* 0x0000e200ff167b82 */ /* 0x000e300000000a00 */
[----:B------:R-:W1:Y:S01]  /*04a0*/  LDC.64 R12, c[0x0][0x380] ;  /* 0x0000e000ff0c7b82 */ /* 0x000e620000000a00 */
[----:B0-----:R-:W-:-:S05]  /*04b0*/  IMAD.WIDE R22, R6, 0x4, R22 ;  /* 0x0000000406167825 */ /* 0x001fca00078e0216 */
[----:B------:R0:W2:Y:S01]  /*04c0*/  LDG.E R27, desc[UR36][R22.64] ;  /* 0x00000024161b7981 */ /* 0x0000a2000c1e1900 */
[----:B-1----:R-:W-:-:S04]  /*04d0*/  IMAD.WIDE R12, R11, 0x4, R12 ;  /* 0x000000040b0c7825 */ /* 0x002fc800078e020c */
[C---:B------:R-:W-:Y:S01]  /*04e0*/  IMAD.WIDE R24, R7.reuse, 0x4, R22 ;  /* 0x0000000407187825 */ /* 0x040fe200078e0216 */
[----:B------:R-:W2:Y:S04]  /*04f0*/  LDG.E R28, desc[UR36][R12.64] ;  /* 0x000000240c1c7981 */ /* 0x000ea8000c1e1900 */
[----:B------:R-:W3:Y:S04]  /*0500*/  LDG.E R29, desc[UR36][R12.64+0x4] ;  /* 0x000004240c1d7981 */ /* 0x000ee8000c1e1900 */
[----:B------:R-:W3:Y:S01]  /*0510*/  LDG.E R26, desc[UR36][R24.64] ;  /* 0x00000024181a7981 */ /* 0x000ee2000c1e1900 */
[----:B------:R-:W-:-:S04]  /*0520*/  IMAD.WIDE R18, R7, 0x4, R24 ;  /* 0x0000000407127825 */ /* 0x000fc800078e0218 */
[C---:B------:R-:W-:Y:S01]  /*0530*/  IMAD.WIDE R14, R7.reuse, 0x4, R18 ;  /* 0x00000004070e7825 */ /* 0x040fe200078e0212 */
[----:B------:R1:W4:Y:S03]  /*0540*/  LDG.E R24, desc[UR36][R18.64] ;  /* 0x0000002412187981 */ /* 0x000326000c1e1900 */
[C---:B------:R-:W-:Y:S02]  /*0550*/  IMAD.WIDE R20, R7.reuse, 0x4, R14 ;  /* 0x0000000407147825 */ /* 0x040fe400078e020e */
[----:B------:R-:W5:Y:S02]  /*0560*/  LDG.E R14, desc[UR36][R14.64] ;  /* 0x000000240e0e7981 */ /* 0x000f64000c1e1900 */
[----:B0-----:R-:W-:-:S05]  /*0570*/  IMAD.WIDE R22, R7, 0x4, R20 ;  /* 0x0000000407167825 */ /* 0x001fca00078e0214 */
[----:B------:R-:W5:Y:S04]  /*0580*/  LDG.E R25, desc[UR36][R22.64] ;  /* 0x0000002416197981 */ /* 0x000f68000c1e1900 */
[----:B------:R-:W4:Y:S01]  /*0590*/  LDG.E R15, desc[UR36][R12.64+0x8] ;  /* 0x000008240c0f7981 */ /* 0x000f22000c1e1900 */
[----:B-1----:R-:W-:-:S03]  /*05a0*/  IMAD.WIDE R18, R7, 0x4, R22 ;  /* 0x0000000407127825 */ /* 0x002fc600078e0216 */
[----:B------:R-:W5:Y:S04]  /*05b0*/  LDG.E R22, desc[UR36][R12.64+0x14] ;  /* 0x000014240c167981 */ /* 0x000f68000c1e1900 */
[----:B------:R-:W5:Y:S01]  /*05c0*/  LDG.E R23, desc[UR36][R12.64+0x1c] ;  /* 0x00001c240c177981 */ /* 0x000f62000c1e1900 */
[----:B--2---:R-:W-:-:S03]  /*05d0*/  IMAD R28, R28, R27, R0 ;  /* 0x0000001b1c1c7224 */ /* 0x004fc600078e0200 */
[----:B------:R-:W5:Y:S04]  /*05e0*/  LDG.E R27, desc[UR36][R12.64+0xc] ;  /* 0x00000c240c1b7981 */ /* 0x000f68000c1e1900 */
[----:B------:R0:W2:Y:S01]  /*05f0*/  LDG.E R0, desc[UR36][R20.64] ;  /* 0x0000002414007981 */ /* 0x0000a2000c1e1900 */
[----:B---3--:R-:W-:-:S03]  /*0600*/  IMAD R26, R29, R26, R28 ;  /* 0x0000001a1d1a7224 */ /* 0x008fc600078e021c */
[----:B------:R-:W2:Y:S04]  /*0610*/  LDG.E R29, desc[UR36][R12.64+0x10] ;  /* 0x000010240c1d7981 */ /* 0x000ea8000c1e1900 */
[----:B------:R-:W3:Y:S01]  /*0620*/  LDG.E R28, desc[UR36][R12.64+0x18] ;  /* 0x000018240c1c7981 */ /* 0x000ee2000c1e1900 */
[----:B0-----:R-:W-:-:S06]  /*0630*/  IMAD.WIDE R20, R7, 0x4, R18 ;  /* 0x0000000407147825 */ /* 0x001fcc00078e0212 */
[----:B------:R-:W3:Y:S04]  /*0640*/  LDG.E R20, desc[UR36][R20.64] ;  /* 0x0000002414147981 */ /* 0x000ee8000c1e1900 */
[----:B------:R-:W3:Y:S01]  /*0650*/  LDG.E R13, desc[UR36][R18.64] ;  /* 0x00000024120d7981 */ /* 0x000ee2000c1e1900 */
[----:B------:R-:W-:-:S04]  /*0660*/  IADD3 R17, PT, PT, R17, 0x8, RZ ;  /* 0x0000000811117810 */ /* 0x000fc80007ffe0ff */
[----:B------:R-:W-:Y:S01]  /*0670*/  ISETP.NE.AND P1, PT, R17, RZ, PT ;  /* 0x000000ff1100720c */ /* 0x000fe20003f25270 */
[----:B----4-:R-:W-:Y:S01]  /*0680*/  IMAD R15, R15, R24, R26 ;  /* 0x000000180f0f7224 */ /* 0x010fe200078e021a */
[----:B------:R-:W-:Y:S01]  /*0690*/  IADD3 R11, PT, PT, R11, 0x8, RZ ;  /* 0x000000080b0b7810 */ /* 0x000fe20007ffe0ff */
[----:B------:R-:W-:Y:S02]  /*06a0*/  IMAD R6, R7, 0x8, R6 ;  /* 0x0000000807067824 */ /* 0x000fe400078e0206 */
[----:B-----5:R-:W-:-:S04]  /*06b0*/  IMAD R14, R27, R14, R15 ;  /* 0x0000000e1b0e7224 */ /* 0x020fc800078e020f */
[----:B--2---:R-:W-:-:S04]  /*06c0*/  IMAD R0, R29, R0, R14 ;  /* 0x000000001d007224 */ /* 0x004fc800078e020e */
[----:B------:R-:W-:-:S04]  /*06d0*/  IMAD R0, R22, R25, R0 ;  /* 0x0000001916007224 */ /* 0x000fc800078e0200 */
[----:B---3--:R-:W-:-:S04]  /*06e0*/  IMAD R0, R28, R13, R0 ;  /* 0x0000000d1c007224 */ /* 0x008fc800078e0200 */
[----:B------:R-:W-:Y:S01]  /*06f0*/  IMAD R0, R23, R20, R0 ;  /* 0x0000001417007224 */ /* 0x000fe200078e0200 */
[----:B------:R-:W-:Y:S06]  /*0700*/  @P1 BRA `(.L_x_6) ;  /* 0xfffffffc00601947 */ /* 0x000fec000383ffff */
[----:B------:R-:W-:Y:S05]  /*0710*/  BSYNC.RECONVERGENT B1 ;  /* 0x0000000000017941 */ /* 0x000fea0003800200 */
.L_x_5:
[----:B------:R-:W-:Y:S05]  /*0720*/  @!P0 BRA `(.L_x_4) ;  /* 0x0000000000d48947 */ /* 0x000fea0003800000 */
[----:B------:R-:W-:Y:S02]  /*0730*/  ISETP.GE.U32.AND P0, PT, R8, 0x4, PT ;  /* 0x000000040800780c */ /* 0x000fe40003f06070 */
[----:B------:R-:W-:-:S04]  /*0740*/  LOP3.LUT R6, R3, 0x3, RZ, 0xc0, !PT ;  /* 0x0000000303067812 */ /* 0x000fc800078ec0ff */
[----:B------:R-:W-:-:S07]  /*0750*/  ISETP.NE.AND P1, PT, R6, RZ, PT ;  /* 0x000000ff0600720c */ /* 0x000fce0003f25270 */
[----:B------:R-:W-:Y:S06]  /*0760*/  @!P0 BRA `(.L_x_7) ;  /* 0x0000000000588947 */ /* 0x000fec0003800000 */
[----:B------:R-:W0:Y:S01]  /*0770*/  LDC.64 R14, c[0x0][0x388] ;  /* 0x0000e200ff0e7b82 */ /* 0x000e220000000a00 */
[----:B------:R-:W-:Y:S01]  /*0780*/  IMAD R17, R10, R7, R4 ;  /* 0x000000070a117224 */ /* 0x000fe200078e0204 */
[----:B------:R-:W-:-:S06]  /*0790*/  IADD3 R11, PT, PT, R9, R10, RZ ;  /* 0x0000000a090b7210 */ /* 0x000fcc0007ffe0ff */
[----:B------:R-:W1:Y:S01]  /*07a0*/  LDC.64 R12, c[0x0][0x380] ;  /* 0x0000e000ff0c7b82 */ /* 0x000e620000000a00 */
[----:B0-----:R-:W-:-:S04]  /*07b0*/  IMAD.WIDE R14, R17, 0x4, R14 ;  /* 0x00000004110e7825 */ /* 0x001fc800078e020e */
[----:B------:R-:W-:Y:S02]  /*07c0*/  IMAD.WIDE R18, R7, 0x4, R14 ;  /* 0x0000000407127825 */ /* 0x000fe400078e020e */
[----:B------:R-:W2:Y:S02]  /*07d0*/  LDG.E R14, desc[UR36][R14.64] ;  /* 0x000000240e0e7981 */ /* 0x000ea4000c1e1900 */
[----:B-1----:R-:W-:-:S04]  /*07e0*/  IMAD.WIDE R12, R11, 0x4, R12 ;  /* 0x000000040b0c7825 */ /* 0x002fc800078e020c */
[C---:B------:R-:W-:Y:S01]  /*07f0*/  IMAD.WIDE R20, R7.reuse, 0x4, R18 ;  /* 0x0000000407147825 */ /* 0x040fe200078e0212 */
[----:B------:R-:W2:Y:S04]  /*0800*/  LDG.E R11, desc[UR36][R12.64] ;  /* 0x000000240c0b7981 */ /* 0x000ea8000c1e1900 */
[----:B------:R-:W3:Y:S01]  /*0810*/  LDG.E R18, desc[UR36][R18.64] ;  /* 0x0000002412127981 */ /* 0x000ee2000c1e1900 */
[----:B------:R-:W-:-:S03]  /*0820*/  IMAD.WIDE R22, R7, 0x4, R20 ;  /* 0x0000000407167825 */ /* 0x000fc600078e0214 */
[----:B------:R-:W3:Y:S04]  /*0830*/  LDG.E R8, desc[UR36][R12.64+0x4] ;  /* 0x000004240c087981 */ /* 0x000ee8000c1e1900 */
[----:B------:R-:W4:Y:S04]  /*0840*/  LDG.E R24, desc[UR36][R20.64] ;  /* 0x0000002414187981 */ /* 0x000f28000c1e1900 */
[----:B------:R-:W4:Y:S04]  /*0850*/  LDG.E R17, desc[UR36][R12.64+0x8] ;  /* 0x000008240c117981 */ /* 0x000f28000c1e1900 */
[----:B------:R-:W5:Y:S04]  /*0860*/  LDG.E R25, desc[UR36][R12.64+0xc] ;  /* 0x00000c240c197981 */ /* 0x000f68000c1e1900 */
[----:B------:R-:W5:Y:S01]  /*0870*/  LDG.E R22, desc[UR36][R22.64] ;  /* 0x0000002416167981 */ /* 0x000f62000c1e1900 */
[----:B------:R-:W-:Y:S01]  /*0880*/  IADD3 R10, PT, PT, R10, 0x4, RZ ;  /* 0x000000040a0a7810 */ /* 0x000fe20007ffe0ff */
[----:B--2---:R-:W-:-:S04]  /*0890*/  IMAD R11, R11, R14, R0 ;  /* 0x0000000e0b0b7224 */ /* 0x004fc800078e0200 */
[----:B---3--:R-:W-:-:S04]  /*08a0*/  IMAD R8, R8, R18, R11 ;  /* 0x0000001208087224 */ /* 0x008fc800078e020b */
[----:B----4-:R-:W-:-:S04]  /*08b0*/  IMAD R8, R17, R24, R8 ;  /* 0x0000001811087224 */ /* 0x010fc800078e0208 */
[----:B-----5:R-:W-:-:S07]  /*08c0*/  IMAD R0, R25, R22, R8 ;  /* 0x0000001619007224 */ /* 0x020fce00078e0208 */
.L_x_7:
[----:B------:R-:W-:Y:S05]  /*08d0*/  @!P1 BRA `(.L_x_4) ;  /* 0x0000000000689947 */ /* 0x000fea0003800000 */
[----:B------:R-:W0:Y:S01]  /*08e0*/  LDC.64 R20, c[0x0][0x388] ;  /* 0x0000e200ff147b82 */ /* 0x000e220000000a00 */
[----:B------:R-:W-:Y:S02]  /*08f0*/  ISETP.NE.AND P0, PT, R6, 0x1, PT ;  /* 0x000000010600780c */ /* 0x000fe40003f05270 */
[----:B------:R-:W-:-:S04]  /*0900*/  LOP3.LUT R3, R3, 0x1, RZ, 0xc0, !PT ;  /* 0x0000000103037812 */ /* 0x000fc800078ec0ff */
[----:B------:R-:W-:Y:S01]  /*0910*/  ISETP.NE.U32.AND P1, PT, R3, 0x1, PT ;  /* 0x000000010300780c */ /* 0x000fe20003f25070 */
[----:B------:R-:W1:Y:S06]  /*0920*/  LDC.64 R18, c[0x0][0x380] ;  /* 0x0000e000ff127b82 */ /* 0x000e6c0000000a00 */
[C---:B------:R-:W-:Y:S01]  /*0930*/  @P0 IMAD R11, R10.reuse, R7, R4 ;  /* 0x000000070a0b0224 */ /* 0x040fe200078e0204 */
[----:B------:R-:W-:Y:S01]  /*0940*/  @P0 IADD3 R3, PT, PT, R9, R10, RZ ;  /* 0x0000000a09030210 */ /* 0x000fe20007ffe0ff */
[----:B------:R-:W2:Y:S01]  /*0950*/  LDC.64 R12, c[0x0][0x380] ;  /* 0x0000e000ff0c7b82 */ /* 0x000ea20000000a00 */
[----:B------:R-:W-:-:S07]  /*0960*/  @P0 IADD3 R10, PT, PT, R10, 0x2, RZ ;  /* 0x000000020a0a0810 */ /* 0x000fce0007ffe0ff */
[----:B------:R-:W3:Y:S01]  /*0970*/  LDC.64 R14, c[0x0][0x388] ;  /* 0x0000e200ff0e7b82 */ /* 0x000ee20000000a00 */
[----:B0-----:R-:W-:-:S04]  /*0980*/  @P0 IMAD.WIDE R20, R11, 0x4, R20 ;  /* 0x000000040b140825 */ /* 0x001fc800078e0214 */
[----:B------:R-:W-:Y:S01]  /*0990*/  @!P1 IMAD R11, R10, R7, R4 ;  /* 0x000000070a0b9224 */ /* 0x000fe200078e0204 */
[----:B------:R-:W4:Y:S01]  /*09a0*/  @P0 LDG.E R6, desc[UR36][R20.64] ;  /* 0x0000002414060981 */ /* 0x000f22000c1e1900 */
[----:B-1----:R-:W-:-:S04]  /*09b0*/  @P0 IMAD.WIDE R18, R3, 0x4, R18 ;  /* 0x0000000403120825 */ /* 0x002fc800078e0212 */
[----:B------:R-:W-:Y:S01]  /*09c0*/  @!P1 IMAD.IADD R3, R9, 0x1, R10 ;  /* 0x0000000109039824 */ /* 0x000fe200078e020a */
[----:B------:R-:W4:Y:S01]  /*09d0*/  @P0 LDG.E R17, desc[UR36][R18.64] ;  /* 0x0000002412110981 */ /* 0x000f22000c1e1900 */
[----:B------:R-:W-:-:S03]  /*09e0*/  @P0 IMAD.WIDE R8, R7, 0x4, R20 ;  /* 0x0000000407080825 */ /* 0x000fc600078e0214 */
[----:B------:R-:W5:Y:S01]  /*09f0*/  @P0 LDG.E R23, desc[UR36][R18.64+0x4] ;  /* 0x0000042412170981 */ /* 0x000f62000c1e1900 */
[----:B--2---:R-:W-:-:S03]  /*0a00*/  @!P1 IMAD.WIDE R12, R3, 0x4, R12 ;  /* 0x00000004030c9825 */ /* 0x004fc600078e020c */
[----:B------:R-:W5:Y:S01]  /*0a10*/  @P0 LDG.E R8, desc[UR36][R8.64] ;  /* 0x0000002408080981 */ /* 0x000f62000c1e1900 */
[----:B---3--:R-:W-:-:S03]  /*0a20*/  @!P1 IMAD.WIDE R14, R11, 0x4, R14 ;  /* 0x000000040b0e9825 */ /* 0x008fc600078e020e */
[----:B------:R-:W2:Y:S04]  /*0a30*/  @!P1 LDG.E R13, desc[UR36][R12.64] ;  /* 0x000000240c0d9981 */ /* 0x000ea8000c1e1900 */
[----:B------:R-:W2:Y:S01]  /*0a40*/  @!P1 LDG.E R14, desc[UR36][R14.64] ;  /* 0x000000240e0e9981 */ /* 0x000ea2000c1e1900 */
[----:B----4-:R-:W-:-:S04]  /*0a50*/  @P0 IMAD R6, R17, R6, R0 ;  /* 0x0000000611060224 */ /* 0x010fc800078e0200 */
[----:B-----5:R-:W-:-:S04]  /*0a60*/  @P0 IMAD R0, R23, R8, R6 ;  /* 0x0000000817000224 */ /* 0x020fc800078e0206 */
[----:B--2---:R-:W-:-:S07]  /*0a70*/  @!P1 IMAD R0, R13, R14, R0 ;  /* 0x0000000e0d009224 */ /* 0x004fce00078e0200 */
.L_x_4:
[----:B------:R-:W-:Y:S05]  /*0a80*/  BSYNC.RECONVERGENT B0 ;  /* 0x0000000000007941 */ /* 0x000fea0003800200 */
.L_x_3:
[----:B------:R-:W0:Y:S01]  /*0a90*/  LDC.64 R8, c[0x0][0x390] ;  /* 0x0000e400ff087b82 */ /* 0x000e220000000a00 */
[----:B------:R-:W-:Y:S01]  /*0aa0*/  IMAD R5, R5, R7, R4 ;  /* 0x0000000705057224 */ /* 0x000fe200078e0204 */
[----:B------:R-:W-:Y:S01]  /*0ab0*/  MOV R3, 0x0 ;  /* 0x0000000000037802 */ /* 0x000fe20000000f00 */
[----:B------:R1:W-:Y:S01]  /*0ac0*/  STL [R1], R0 ;  /* 0x0000000001007387 */ /* 0x0003e20000100800 */
[----:B------:R-:W2:Y:S01]  /*0ad0*/  LDCU.64 UR4, c[0x4][0x10] ;  /* 0x01000200ff0477ac */ /* 0x000ea20008000a00 */
[----:B------:R-:W-:Y:S02]  /*0ae0*/  MOV R6, R16 ;  /* 0x0000001000067202 */ /* 0x000fe40000000f00 */
[----:B------:R-:W-:Y:S01]  /*0af0*/  MOV R7, R2 ;  /* 0x0000000200077202 */ /* 0x000fe20000000f00 */
[----:B------:R1:W3:Y:S01]  /*0b00*/  LDC.64 R10, c[0x4][R3] ;  /* 0x01000000030a7b82 */ /* 0x0002e20000000a00 */
[----:B--2---:R-:W-:Y:S01]  /*0b10*/  MOV R4, UR4 ;  /* 0x0000000400047c02 */ /* 0x004fe20008000f00 */
[----:B0-----:R-:W-:Y:S01]  /*0b20*/  IMAD.WIDE R8, R5, 0x4, R8 ;  /* 0x0000000405087825 */ /* 0x001fe200078e0208 */
[----:B------:R-:W-:-:S04]  /*0b30*/  MOV R5, UR5 ;  /* 0x0000000500057c02 */ /* 0x000fc80008000f00 */
[----:B------:R1:W-:Y:S03]  /*0b40*/  STG.E desc[UR36][R8.64], R0 ;  /* 0x0000000008007986 */ /* 0x0003e6000c101924 */
[----:B------:R-:W-:-:S07]  /*0b50*/  LEPC R20, `(.L_x_8) ;  /* 0x000000001014794e */ /* 0x000fce0000000000 */
[----:B-1-3--:R-:W-:Y:S05]  /*0b60*/  CALL.ABS.NOINC R10 ;  /* 0x000000000a007343 */ /* 0x00afea0003c00000 */
.L_x_8:
[----:B------:R-:W-:Y:S05]  /*0b70*/  EXIT ;  /* 0x000000000000794d */ /* 0x000fea0003800000 */
.L_x_9:
[----:B------:R-:W-:-:S00]  /*0b80*/  BRA `(.L_x_9) ;  /* 0xfffffffc00fc7947 */ /* 0x000fc0000383ffff */
[----:B------:R-:W-:-:S00]  /*0b90*/  NOP ;  /* 0x0000000000007918 */ /* 0x000fc00000000000 */
        /* <DEDUP_REMOVED lines=14> */
.L_x_10:


//--------------------- .nv.global.init           --------------------------
	.section	.nv.global.init,"aw",@progbits
.nv.global.init:
	.type		$str$1,@object
	.size		$str$1,($str - $str$1)
$str$1:
        /*0000*/ 	.byte	0x25, 0x64, 0x0a, 0x00
	.type		$str,@object
	.size		$str,(.L_0 - $str)
$str:
        /*0004*/ 	.byte	0x25, 0x64, 0x20, 0x25, 0x64, 0x0a, 0x00
.L_0:


//--------------------- .nv.shared.reserved.0     --------------------------
	.section	.nv.shared.reserved.0,"aw",@nobits
	.weak		__nv_reservedSMEM_offset_0_alias
	.size		__nv_reservedSMEM_offset_0_alias, 0, 64
	.other		__nv_reservedSMEM_offset_0_alias,@"STO_CUDA_RESERVED_SHARED STV_DEFAULT"
__nv_reservedSMEM_offset_0_alias:
	.zero		0
	.zero		64


//--------------------- .nv.constant0._Z10dotproductPiS_S_iii --------------------------
	.section	.nv.constant0._Z10dotproductPiS_S_iii,"a",@progbits
	.sectionflags	@""
	.align	4
.nv.constant0._Z10dotproductPiS_S_iii:
	.zero		932


//--------------------- SYMBOLS --------------------------

	.type		.nv.reservedSmem.offset0,@object
	.size		.nv.reservedSmem.offset0,0x4
	.type		vprintf,@function
